	.headerflags	@"EF_CUDA_TEXMODE_UNIFIED EF_CUDA_64BIT_ADDRESS EF_CUDA_ACCELERATORS EF_CUDA_SM90 EF_CUDA_VIRTUAL_SM(EF_CUDA_SM90)"
	.elftype	@"ET_EXEC"


//--------------------- .nv.info                  --------------------------
	.section	.nv.info,"",@"SHT_CUDA_INFO"
	.align	4


	//----- nvinfo : EIATTR_REGCOUNT
	.align		4
        /*0000*/ 	.byte	0x04, 0x2f
        /*0002*/ 	.short	(.L_3 - .L_2)
	.align		4
.L_2:
        /*0004*/ 	.word	index@(triton_poi_fused__native_batch_norm_legit_no_training_relu_1)
        /*0008*/ 	.word	0x00000012


	//----- nvinfo : EIATTR_MIN_STACK_SIZE
	.align		4
.L_3:
        /*000c*/ 	.byte	0x04, 0x12
        /*000e*/ 	.short	(.L_5 - .L_4)
	.align		4
.L_4:
        /*0010*/ 	.word	index@(triton_poi_fused__native_batch_norm_legit_no_training_relu_1)
        /*0014*/ 	.word	0x00000000


	//----- nvinfo : EIATTR_FRAME_SIZE
	.align		4
.L_5:
        /*0018*/ 	.byte	0x04, 0x11
        /*001a*/ 	.short	(.L_7 - .L_6)
	.align		4
.L_6:
        /*001c*/ 	.word	index@(triton_poi_fused__native_batch_norm_legit_no_training_relu_1)
        /*0020*/ 	.word	0x00000000


	//----- nvinfo : EIATTR_MIN_STACK_SIZE
	.align		4
.L_7:
        /*0024*/ 	.byte	0x04, 0x12
        /*0026*/ 	.short	(.L_9 - .L_8)
	.align		4
.L_8:
        /*0028*/ 	.word	index@(triton_poi_fused__native_batch_norm_legit_no_training_relu_1)
        /*002c*/ 	.word	0x00000000
.L_9:


//--------------------- .nv.info.triton_poi_fused__native_batch_norm_legit_no_training_relu_1 --------------------------
	.section	.nv.info.triton_poi_fused__native_batch_norm_legit_no_training_relu_1,"",@"SHT_CUDA_INFO"
	.sectionflags	@""
	.align	4


	//----- nvinfo : EIATTR_CUDA_API_VERSION
	.align		4
        /*0000*/ 	.byte	0x04, 0x37
        /*0002*/ 	.short	(.L_11 - .L_10)
.L_10:
        /*0004*/ 	.word	0x0000007c


	//----- nvinfo : EIATTR_KPARAM_INFO
	.align		4
.L_11:
        /*0008*/ 	.byte	0x04, 0x17
        /*000a*/ 	.short	(.L_13 - .L_12)
.L_12:
        /*000c*/ 	.word	0x00000000
        /*0010*/ 	.short	0x0006
        /*0012*/ 	.short	0x0030
        /*0014*/ 	.byte	0x00, 0xf0, 0x11, 0x00


	//----- nvinfo : EIATTR_KPARAM_INFO
	.align		4
.L_13:
        /*0018*/ 	.byte	0x04, 0x17
        /*001a*/ 	.short	(.L_15 - .L_14)
.L_14:
        /*001c*/ 	.word	0x00000000
        /*0020*/ 	.short	0x0005
        /*0022*/ 	.short	0x0028
        /*0024*/ 	.byte	0x00, 0xf4, 0x21, 0x00


	//----- nvinfo : EIATTR_KPARAM_INFO
	.align		4
.L_15:
        /*0028*/ 	.byte	0x04, 0x17
        /*002a*/ 	.short	(.L_17 - .L_16)
.L_16:
        /*002c*/ 	.word	0x00000000
        /*0030*/ 	.short	0x0004
        /*0032*/ 	.short	0x0020
        /*0034*/ 	.byte	0x00, 0xf4, 0x21, 0x00


	//----- nvinfo : EIATTR_KPARAM_INFO
	.align		4
.L_17:
        /*0038*/ 	.byte	0x04, 0x17
        /*003a*/ 	.short	(.L_19 - .L_18)
.L_18:
        /*003c*/ 	.word	0x00000000
        /*0040*/ 	.short	0x0003
        /*0042*/ 	.short	0x0018
        /*0044*/ 	.byte	0x00, 0xf4, 0x21, 0x00


	//----- nvinfo : EIATTR_KPARAM_INFO
	.align		4
.L_19:
        /*0048*/ 	.byte	0x04, 0x17
        /*004a*/ 	.short	(.L_21 - .L_20)
.L_20:
        /*004c*/ 	.word	0x00000000
        /*0050*/ 	.short	0x0002
        /*0052*/ 	.short	0x0010
        /*0054*/ 	.byte	0x00, 0xf4, 0x21, 0x00


	//----- nvinfo : EIATTR_KPARAM_INFO
	.align		4
.L_21:
        /*0058*/ 	.byte	0x04, 0x17
        /*005a*/ 	.short	(.L_23 - .L_22)
.L_22:
        /*005c*/ 	.word	0x00000000
        /*0060*/ 	.short	0x0001
        /*0062*/ 	.short	0x0008
        /*0064*/ 	.byte	0x00, 0xf4, 0x21, 0x00


	//----- nvinfo : EIATTR_KPARAM_INFO
	.align		4
.L_23:
        /*0068*/ 	.byte	0x04, 0x17
        /*006a*/ 	.short	(.L_25 - .L_24)
.L_24:
        /*006c*/ 	.word	0x00000000
        /*0070*/ 	.short	0x0000
        /*0072*/ 	.short	0x0000
        /*0074*/ 	.byte	0x00, 0xf4, 0x21, 0x00


	//----- nvinfo : EIATTR_SPARSE_MMA_MASK
	.align		4
.L_25:
        /*0078*/ 	.byte	0x03, 0x50
        /*007a*/ 	.short	0x0000


	//----- nvinfo : EIATTR_MAXREG_COUNT
	.align		4
        /*007c*/ 	.byte	0x03, 0x1b
        /*007e*/ 	.short	0x00ff


	//----- nvinfo : EIATTR_EXIT_INSTR_OFFSETS
	.align		4
        /*0080*/ 	.byte	0x04, 0x1c
        /*0082*/ 	.short	(.L_27 - .L_26)


	//   ....[0]....
.L_26:
        /*0084*/ 	.word	0x00000330


	//   ....[1]....
        /*0088*/ 	.word	0x00000350


	//----- nvinfo : EIATTR_REQNTID
	.align		4
.L_27:
        /*008c*/ 	.byte	0x04, 0x10
        /*008e*/ 	.short	(.L_29 - .L_28)
.L_28:
        /*0090*/ 	.word	0x00000080
        /*0094*/ 	.word	0x00000001
        /*0098*/ 	.word	0x00000001


	//----- nvinfo : EIATTR_CBANK_PARAM_SIZE
	.align		4
.L_29:
        /*009c*/ 	.byte	0x03, 0x19
        /*009e*/ 	.short	0x0034


	//----- nvinfo : EIATTR_PARAM_CBANK
	.align		4
        /*00a0*/ 	.byte	0x04, 0x0a
        /*00a2*/ 	.short	(.L_31 - .L_30)
	.align		4
.L_30:
        /*00a4*/ 	.word	index@(.nv.constant0.triton_poi_fused__native_batch_norm_legit_no_training_relu_1)
        /*00a8*/ 	.short	0x0210
        /*00aa*/ 	.short	0x0034


	//----- nvinfo : EIATTR_SW_WAR
	.align		4
.L_31:
        /*00ac*/ 	.byte	0x04, 0x36
        /*00ae*/ 	.short	(.L_33 - .L_32)
.L_32:
        /*00b0*/ 	.word	0x00000008
.L_33:


//--------------------- .nv.callgraph             --------------------------
	.section	.nv.callgraph,"",@"SHT_CUDA_CALLGRAPH"
	.align	4
	.sectionentsize	8
	.align		4
        /*0000*/ 	.word	0x00000000
	.align		4
        /*0004*/ 	.word	0xffffffff
	.align		4
        /*0008*/ 	.word	0x00000000
	.align		4
        /*000c*/ 	.word	0xfffffffe
	.align		4
        /*0010*/ 	.word	0x00000000
	.align		4
        /*0014*/ 	.word	0xfffffffd
	.align		4
        /*0018*/ 	.word	0x00000000
	.align		4
        /*001c*/ 	.word	0xfffffffc


//--------------------- .nv.constant4             --------------------------
	.section	.nv.constant4,"a",@progbits
	.align	8
	.align		8
.nv.constant4:
        /*0000*/ 	.dword	_$_str
	.align		8
        /*0008*/ 	.dword	_$_str_$_2


//--------------------- .text.triton_poi_fused__native_batch_norm_legit_no_training_relu_1 --------------------------
	.section	.text.triton_poi_fused__native_batch_norm_legit_no_training_relu_1,"ax",@progbits
	.align	128
        .global         triton_poi_fused__native_batch_norm_legit_no_training_relu_1
        .type           triton_poi_fused__native_batch_norm_legit_no_training_relu_1,@function
        .size           triton_poi_fused__native_batch_norm_legit_no_training_relu_1,(.L_x_1 - triton_poi_fused__native_batch_norm_legit_no_training_relu_1)
        .other          triton_poi_fused__native_batch_norm_legit_no_training_relu_1,@"STO_CUDA_ENTRY STV_DEFAULT"
triton_poi_fused__native_batch_norm_legit_no_training_relu_1:
.text.triton_poi_fused__native_batch_norm_legit_no_training_relu_1:
[----:B------:R-:W0:Y:S01]  /*0000*/  LDC R1, c[0x0][0x28] ;  /* 0x00000a00ff017b82 */ /* 0x000e220000000800 */
[----:B------:R-:W1:Y:S07]  /*0010*/  S2R R0, SR_TID.X ;  /* 0x0000000000007919 */ /* 0x000e6e0000002100 */
[----:B------:R-:W2:Y:S01]  /*0020*/  LDC.64 R8, c[0x0][0x220] ;  /* 0x00008800ff087b82 */ /* 0x000ea20000000a00 */
[----:B------:R-:W-:Y:S01]  /*0030*/  HFMA2.MMA R14, -RZ, RZ, 0, 0 ;  /* 0x00000000ff0e7435 */ /* 0x000fe200000001ff */
[----:B------:R-:W-:Y:S01]  /*0040*/  ULDC.64 UR4, c[0x0][0x208] ;  /* 0x0000820000047ab9 */ /* 0x000fe20000000a00 */
[----:B------:R-:W3:Y:S05]  /*0050*/  S2R R3, SR_CTAID.X ;  /* 0x0000000000037919 */ /* 0x000eea0000002500 */
[----:B------:R-:W4:Y:S08]  /*0060*/  LDC.64 R4, c[0x0][0x210] ;  /* 0x00008400ff047b82 */ /* 0x000f300000000a00 */
[----:B------:R-:W5:Y:S08]  /*0070*/  LDC.64 R6, c[0x0][0x218] ;  /* 0x00008600ff067b82 */ /* 0x000f700000000a00 */
[----:B------:R-:W4:Y:S01]  /*0080*/  LDC.64 R10, c[0x0][0x228] ;  /* 0x00008a00ff0a7b82 */ /* 0x000f220000000a00 */
[----:B-1----:R-:W-:-:S07]  /*0090*/  LOP3.LUT R0, R0, 0x7f, RZ, 0xc0, !PT ;  /* 0x0000007f00007812 */ /* 0x002fce00078ec0ff */
[----:B------:R-:W1:Y:S01]  /*00a0*/  LDC.64 R12, c[0x0][0x230] ;  /* 0x00008c00ff0c7b82 */ /* 0x000e620000000a00 */
[----:B---3--:R-:W-:Y:S01]  /*00b0*/  SHF.R.S32.HI R2, RZ, 0x18, R3 ;  /* 0x00000018ff027819 */ /* 0x008fe20000011403 */
[----:B------:R-:W-:-:S03]  /*00c0*/  IMAD R0, R3, 0x80, R0 ;  /* 0x0000008003007824 */ /* 0x000fc600078e0200 */
[----:B------:R-:W-:Y:S02]  /*00d0*/  SGXT R3, R2, 0x1 ;  /* 0x000000010203781a */ /* 0x000fe40000000200 */
[----:B------:R-:W-:Y:S02]  /*00e0*/  ISETP.GE.AND P0, PT, R0, 0x400, PT ;  /* 0x000004000000780c */ /* 0x000fe40003f06270 */
[----:B------:R-:W-:-:S04]  /*00f0*/  LEA.HI R3, R3, R0, RZ, 0x2 ;  /* 0x0000000003037211 */ /* 0x000fc800078f10ff */
[--C-:B------:R-:W-:Y:S02]  /*0100*/  SHF.R.S32.HI R2, RZ, 0x2, R3.reuse ;  /* 0x00000002ff027819 */ /* 0x100fe40000011403 */
[----:B------:R-:W-:-:S04]  /*0110*/  SHF.R.S32.HI R3, RZ, 0x1f, R3 ;  /* 0x0000001fff037819 */ /* 0x000fc80000011403 */
[----:B------:R-:W-:-:S04]  /*0120*/  LEA.HI R3, R3, R2, RZ, 0x6 ;  /* 0x0000000203037211 */ /* 0x000fc800078f30ff */
[----:B------:R-:W-:-:S05]  /*0130*/  LOP3.LUT R3, R3, 0xffffffc0, RZ, 0xc0, !PT ;  /* 0xffffffc003037812 */ /* 0x000fca00078ec0ff */
[----:B------:R-:W-:-:S04]  /*0140*/  IMAD.IADD R15, R2, 0x1, -R3 ;  /* 0x00000001020f7824 */ /* 0x000fc800078e0a03 */
[----:B--2---:R-:W-:-:S05]  /*0150*/  IMAD.WIDE R8, R15, 0x4, R8 ;  /* 0x000000040f087825 */ /* 0x004fca00078e0208 */
[----:B------:R2:W3:Y:S01]  /*0160*/  @!P0 LDG.E.EL R14, desc[UR4][R8.64] ;  /* 0x00000004080e8981 */ /* 0x0004e2000c2e1900 */
[----:B------:R-:W-:Y:S01]  /*0170*/  CS2R R2, SRZ ;  /* 0x0000000000027805 */ /* 0x000fe2000001ff00 */
[----:B----4-:R-:W-:-:S04]  /*0180*/  IMAD.WIDE R4, R0, 0x4, R4 ;  /* 0x0000000400047825 */ /* 0x010fc800078e0204 */
[C---:B-----5:R-:W-:Y:S01]  /*0190*/  IMAD.WIDE R6, R15.reuse, 0x4, R6 ;  /* 0x000000040f067825 */ /* 0x060fe200078e0206 */
[----:B------:R4:W5:Y:S03]  /*01a0*/  @!P0 LDG.E R2, desc[UR4][R4.64] ;  /* 0x0000000404028981 */ /* 0x000966000c1e1900 */
[C---:B0-2---:R-:W-:Y:S01]  /*01b0*/  IMAD.WIDE R8, R15.reuse, 0x4, R10 ;  /* 0x000000040f087825 */ /* 0x045fe200078e020a */
[----:B------:R0:W5:Y:S03]  /*01c0*/  @!P0 LDG.E.EL R3, desc[UR4][R6.64] ;  /* 0x0000000406038981 */ /* 0x000166000c2e1900 */
[----:B-1----:R-:W-:Y:S01]  /*01d0*/  IMAD.WIDE R10, R15, 0x4, R12 ;  /* 0x000000040f0a7825 */ /* 0x002fe200078e020c */
[----:B------:R-:W-:Y:S01]  /*01e0*/  CS2R R12, SRZ ;  /* 0x00000000000c7805 */ /* 0x000fe2000001ff00 */
[----:B----4-:R-:W1:Y:S05]  /*01f0*/  LDC.64 R4, c[0x0][0x238] ;  /* 0x00008e00ff047b82 */ /* 0x010e6a0000000a00 */
[----:B------:R-:W2:Y:S04]  /*0200*/  @!P0 LDG.E.EL R12, desc[UR4][R8.64] ;  /* 0x00000004080c8981 */ /* 0x000ea8000c2e1900 */
[----:B------:R-:W2:Y:S01]  /*0210*/  @!P0 LDG.E.EL R13, desc[UR4][R10.64] ;  /* 0x000000040a0d8981 */ /* 0x000ea2000c2e1900 */
[----:B0-----:R-:W-:-:S02]  /*0220*/  IMAD.MOV.U32 R6, RZ, RZ, 0x3e800000 ;  /* 0x3e800000ff067424 */ /* 0x001fc400078e00ff */
[----:B---3--:R-:W-:-:S04]  /*0230*/  FADD R14, R14, 9.9999997473787516356e-06 ;  /* 0x3727c5ac0e0e7421 */ /* 0x008fc80000000000 */
[----:B------:R-:W0:Y:S01]  /*0240*/  MUFU.SQRT R15, R14 ;  /* 0x0000000e000f7308 */ /* 0x000e220000002000 */
[----:B-----5:R-:W-:Y:S01]  /*0250*/  FADD R2, -R3, R2 ;  /* 0x0000000203027221 */ /* 0x020fe20000000100 */
[C---:B0-----:R-:W-:Y:S02]  /*0260*/  FSETP.GT.AND P1, PT, R15.reuse, 8.50705917302346158658e+37, PT ;  /* 0x7e8000000f00780b */ /* 0x041fe40003f24000 */
[----:B------:R-:W-:Y:S02]  /*0270*/  FSETP.GEU.AND P2, PT, R15, 1.175494350822287508e-38, PT ;  /* 0x008000000f00780b */ /* 0x000fe40003f4e000 */
[----:B------:R-:W-:-:S09]  /*0280*/  FSEL R6, R6, 1, P1 ;  /* 0x3f80000006067808 */ /* 0x000fd20000800000 */
[----:B------:R-:W-:Y:S02]  /*0290*/  @P1 FMUL R15, R15, 0.25 ;  /* 0x3e8000000f0f1820 */ /* 0x000fe40000400000 */
[----:B------:R-:W-:Y:S02]  /*02a0*/  @!P2 FMUL R6, R6, 16777216 ;  /* 0x4b8000000606a820 */ /* 0x000fe40000400000 */
[----:B------:R-:W-:-:S06]  /*02b0*/  @!P2 FMUL R15, R15, 16777216 ;  /* 0x4b8000000f0fa820 */ /* 0x000fcc0000400000 */
[----:B------:R-:W0:Y:S02]  /*02c0*/  MUFU.RCP R15, R15 ;  /* 0x0000000f000f7308 */ /* 0x000e240000001000 */
[----:B0-----:R-:W-:-:S04]  /*02d0*/  FMUL R3, R15, R6 ;  /* 0x000000060f037220 */ /* 0x001fc80000400000 */
[----:B------:R-:W-:-:S04]  /*02e0*/  FMUL R2, R2, R3 ;  /* 0x0000000302027220 */ /* 0x000fc80000400000 */
[----:B--2---:R-:W-:Y:S01]  /*02f0*/  FFMA R12, R2, R12, R13 ;  /* 0x0000000c020c7223 */ /* 0x004fe2000000000d */
[----:B-1----:R-:W-:-:S04]  /*0300*/  IMAD.WIDE R2, R0, 0x4, R4 ;  /* 0x0000000400027825 */ /* 0x002fc800078e0204 */
[----:B------:R-:W-:-:S04]  /*0310*/  FSETP.GEU.AND P1, PT, R12, RZ, PT ;  /* 0x000000ff0c00720b */ /* 0x000fc80003f2e000 */
[----:B------:R-:W-:Y:S01]  /*0320*/  FSEL R5, R12, RZ, P1 ;  /* 0x000000ff0c057208 */ /* 0x000fe20000800000 */
[----:B------:R-:W-:Y:S08]  /*0330*/  @P0 EXIT ;  /* 0x000000000000094d */ /* 0x000ff00003800000 */
[----:B------:R-:W-:Y:S01]  /*0340*/  STG.E desc[UR4][R2.64], R5 ;  /* 0x0000000502007986 */ /* 0x000fe2000c101904 */
[----:B------:R-:W-:Y:S05]  /*0350*/  EXIT ;  /* 0x000000000000794d */ /* 0x000fea0003800000 */
.L_x_0:
[----:B------:R-:W-:-:S00]  /*0360*/  BRA `(.L_x_0) ;  /* 0xfffffffc00fc7947 */ /* 0x000fc0000383ffff */
[----:B------:R-:W-:-:S00]  /*0370*/  NOP ;  /* 0x0000000000007918 */ /* 0x000fc00000000000 */
        /* <DEDUP_REMOVED lines=8> */
.L_x_1:


//--------------------- .nv.global.init           --------------------------
	.section	.nv.global.init,"aw",@progbits
.nv.global.init:
	.type		_$_str,@object
	.size		_$_str,(_$_str_$_2 - _$_str)
_$_str:
        /*0000*/ 	.byte	0x5f, 0x5f, 0x43, 0x55, 0x44, 0x41, 0x5f, 0x46, 0x54, 0x5a, 0x00
	.type		_$_str_$_2,@object
	.size		_$_str_$_2,(.L_1 - _$_str_$_2)
_$_str_$_2:
        /*000b*/ 	.byte	0x5f, 0x5f, 0x43, 0x55, 0x44, 0x41, 0x5f, 0x50, 0x52, 0x45, 0x43, 0x5f, 0x53, 0x51, 0x52, 0x54
        /*001b*/ 	.byte	0x00
.L_1:


//--------------------- .nv.constant0.triton_poi_fused__native_batch_norm_legit_no_training_relu_1 --------------------------
	.section	.nv.constant0.triton_poi_fused__native_batch_norm_legit_no_training_relu_1,"a",@progbits
	.sectionflags	@""
	.align	4
.nv.constant0.triton_poi_fused__native_batch_norm_legit_no_training_relu_1:
	.zero		580
